	.headerflags	@"EF_CUDA_TEXMODE_UNIFIED EF_CUDA_64BIT_ADDRESS EF_CUDA_SM86 EF_CUDA_VIRTUAL_SM(EF_CUDA_SM86)"
	.elftype	@"ET_EXEC"


//--------------------- .nv.info                  --------------------------
	.section	.nv.info,"",@"SHT_CUDA_INFO"
	.align	4


	//----- nvinfo : EIATTR_REGCOUNT
	.align		4
        /*0000*/ 	.byte	0x04, 0x2f
        /*0002*/ 	.short	(.L_1 - .L_0)
	.align		4
.L_0:
        /*0004*/ 	.word	index@(triton_)
        /*0008*/ 	.word	0x00000036


	//----- nvinfo : EIATTR_MIN_STACK_SIZE
	.align		4
.L_1:
        /*000c*/ 	.byte	0x04, 0x12
        /*000e*/ 	.short	(.L_3 - .L_2)
	.align		4
.L_2:
        /*0010*/ 	.word	index@(triton_)
        /*0014*/ 	.word	0x00000000


	//----- nvinfo : EIATTR_FRAME_SIZE
	.align		4
.L_3:
        /*0018*/ 	.byte	0x04, 0x11
        /*001a*/ 	.short	(.L_5 - .L_4)
	.align		4
.L_4:
        /*001c*/ 	.word	index@(triton_)
        /*0020*/ 	.word	0x00000000


	//----- nvinfo : EIATTR_MIN_STACK_SIZE
	.align		4
.L_5:
        /*0024*/ 	.byte	0x04, 0x12
        /*0026*/ 	.short	(.L_7 - .L_6)
	.align		4
.L_6:
        /*0028*/ 	.word	index@(triton_)
        /*002c*/ 	.word	0x00000000
.L_7:


//--------------------- .nv.info.triton_          --------------------------
	.section	.nv.info.triton_,"",@"SHT_CUDA_INFO"
	.sectionflags	@""
	.align	4


	//----- nvinfo : EIATTR_CUDA_API_VERSION
	.align		4
        /*0000*/ 	.byte	0x04, 0x37
        /*0002*/ 	.short	(.L_9 - .L_8)
.L_8:
        /*0004*/ 	.word	0x0000007c


	//----- nvinfo : EIATTR_SW2861232_WAR
	.align		4
.L_9:
        /*0008*/ 	.byte	0x01, 0x35
	.zero		2


	//----- nvinfo : EIATTR_PARAM_CBANK
	.align		4
        /*000c*/ 	.byte	0x04, 0x0a
        /*000e*/ 	.short	(.L_11 - .L_10)
	.align		4
.L_10:
        /*0010*/ 	.word	index@(.nv.constant0.triton_)
        /*0014*/ 	.short	0x0160
        /*0016*/ 	.short	0x0020


	//----- nvinfo : EIATTR_CBANK_PARAM_SIZE
	.align		4
.L_11:
        /*0018*/ 	.byte	0x03, 0x19
        /*001a*/ 	.short	0x0020


	//----- nvinfo : EIATTR_KPARAM_INFO
	.align		4
        /*001c*/ 	.byte	0x04, 0x17
        /*001e*/ 	.short	(.L_13 - .L_12)
.L_12:
        /*0020*/ 	.word	0x00000000
        /*0024*/ 	.short	0x0003
        /*0026*/ 	.short	0x0018
        /*0028*/ 	.byte	0x00, 0xf4, 0x21, 0x00


	//----- nvinfo : EIATTR_KPARAM_INFO
	.align		4
.L_13:
        /*002c*/ 	.byte	0x04, 0x17
        /*002e*/ 	.short	(.L_15 - .L_14)
.L_14:
        /*0030*/ 	.word	0x00000000
        /*0034*/ 	.short	0x0002
        /*0036*/ 	.short	0x0010
        /*0038*/ 	.byte	0x00, 0xf0, 0x11, 0x00


	//----- nvinfo : EIATTR_KPARAM_INFO
	.align		4
.L_15:
        /*003c*/ 	.byte	0x04, 0x17
        /*003e*/ 	.short	(.L_17 - .L_16)
.L_16:
        /*0040*/ 	.word	0x00000000
        /*0044*/ 	.short	0x0001
        /*0046*/ 	.short	0x0008
        /*0048*/ 	.byte	0x00, 0xf4, 0x21, 0x00


	//----- nvinfo : EIATTR_KPARAM_INFO
	.align		4
.L_17:
        /*004c*/ 	.byte	0x04, 0x17
        /*004e*/ 	.short	(.L_19 - .L_18)
.L_18:
        /*0050*/ 	.word	0x00000000
        /*0054*/ 	.short	0x0000
        /*0056*/ 	.short	0x0000
        /*0058*/ 	.byte	0x00, 0xf4, 0x21, 0x00


	//----- nvinfo : EIATTR_MAXREG_COUNT
	.align		4
.L_19:
        /*005c*/ 	.byte	0x03, 0x1b
        /*005e*/ 	.short	0x00ff


	//----- nvinfo : EIATTR_EXIT_INSTR_OFFSETS
	.align		4
        /*0060*/ 	.byte	0x04, 0x1c
        /*0062*/ 	.short	(.L_21 - .L_20)


	//   ....[0]....
.L_20:
        /*0064*/ 	.word	0x000013c0


	//   ....[1]....
        /*0068*/ 	.word	0x000013e0


	//----- nvinfo : EIATTR_REQNTID
	.align		4
.L_21:
        /*006c*/ 	.byte	0x04, 0x10
        /*006e*/ 	.short	(.L_23 - .L_22)
.L_22:
        /*0070*/ 	.word	0x00000040
        /*0074*/ 	.word	0x00000001
        /*0078*/ 	.word	0x00000001
.L_23:


//--------------------- .nv.callgraph             --------------------------
	.section	.nv.callgraph,"",@"SHT_CUDA_CALLGRAPH"
	.align	4
	.sectionentsize	8
	.align		4
        /*0000*/ 	.word	0x00000000
	.align		4
        /*0004*/ 	.word	0xffffffff
	.align		4
        /*0008*/ 	.word	0x00000000
	.align		4
        /*000c*/ 	.word	0xfffffffe
	.align		4
        /*0010*/ 	.word	0x00000000
	.align		4
        /*0014*/ 	.word	0xfffffffd
	.align		4
        /*0018*/ 	.word	0x00000000
	.align		4
        /*001c*/ 	.word	0xfffffffc


//--------------------- .nv.rel.action            --------------------------
	.section	.nv.rel.action,"",@"SHT_CUDA_RELOCINFO"
	.align	8
	.sectionentsize	8
        /*0000*/ 	.byte	0x73, 0x00, 0x00, 0x00, 0x00, 0x00, 0x00, 0x00, 0x00, 0x00, 0x00, 0x11, 0x25, 0x00, 0x05, 0x36


//--------------------- .nv.constant0.triton_     --------------------------
	.section	.nv.constant0.triton_,"a",@progbits
	.sectionflags	@""
	.align	4
.nv.constant0.triton_:
	.zero		384


//--------------------- .text.triton_             --------------------------
	.section	.text.triton_,"ax",@progbits
	.sectioninfo	@"SHI_REGISTERS=54"
	.align	128
        .global         triton_
        .type           triton_,@function
        .size           triton_,(.L_x_1 - triton_)
        .other          triton_,@"STO_CUDA_ENTRY STV_DEFAULT"
triton_:
.text.triton_:
[----:B------:R-:W-:Y:S02]  /*0000*/  MOV R1, c[0x0][0x28] ;  /* 0x00000a0000017a02 */ /* 0x000fe40000000f00 */
[----:B------:R-:W0:Y:S01]  /*0010*/  S2R R0, SR_TID.X ;  /* 0x0000000000007919 */ /* 0x000e220000002100 */
[----:B------:R-:W-:Y:S01]  /*0020*/  MOV R14, 0x2 ;  /* 0x00000002000e7802 */ /* 0x000fe20000000f00 */
[----:B------:R-:W-:Y:S01]  /*0030*/  CS2R R8, SRZ ;  /* 0x0000000000087805 */ /* 0x000fe2000001ff00 */
[----:B------:R-:W-:Y:S01]  /*0040*/  CS2R R4, SRZ ;  /* 0x0000000000047805 */ /* 0x000fe2000001ff00 */
[----:B------:R-:W1:Y:S01]  /*0050*/  S2R R3, SR_CTAID.X ;  /* 0x0000000000037919 */ /* 0x000e620000002500 */
[----:B------:R-:W-:Y:S01]  /*0060*/  CS2R R6, SRZ ;  /* 0x0000000000067805 */ /* 0x000fe2000001ff00 */
[----:B------:R-:W-:Y:S01]  /*0070*/  ULDC.64 UR4, c[0x0][0x118] ;  /* 0x0000460000047ab9 */ /* 0x000fe20000000a00 */
[----:B0-----:R-:W-:-:S04]  /*0080*/  SHF.L.U32 R0, R0, 0x3, RZ ;  /* 0x0000000300007819 */ /* 0x001fc800000006ff */
[----:B------:R-:W-:-:S04]  /*0090*/  LOP3.LUT R0, R0, 0x1f8, RZ, 0xc0, !PT ;  /* 0x000001f800007812 */ /* 0x000fc800078ec0ff */
[----:B-1----:R-:W-:-:S04]  /*00a0*/  LEA R0, R3, R0, 0xa ;  /* 0x0000000003007211 */ /* 0x002fc800078e50ff */
[C---:B------:R-:W-:Y:S01]  /*00b0*/  ISETP.GE.AND P1, PT, R0.reuse, 0x39c00, PT ;  /* 0x00039c000000780c */ /* 0x040fe20003f26270 */
[----:B------:R-:W-:-:S05]  /*00c0*/  IMAD.HI R2, R0, 0x2aaaaaab, RZ ;  /* 0x2aaaaaab00027827 */ /* 0x000fca00078e02ff */
[----:B------:R-:W-:-:S04]  /*00d0*/  SHF.R.U32.HI R3, RZ, 0x1f, R2 ;  /* 0x0000001fff037819 */ /* 0x000fc80000011602 */
[----:B------:R-:W-:Y:S01]  /*00e0*/  LEA.HI R3, R2, R3, RZ, 0x17 ;  /* 0x0000000302037211 */ /* 0x000fe200078fb8ff */
[----:B------:R-:W-:Y:S01]  /*00f0*/  CS2R R10, SRZ ;  /* 0x00000000000a7805 */ /* 0x000fe2000001ff00 */
[----:B------:R-:W-:-:S04]  /*0100*/  IMAD.WIDE R18, R0, R14, c[0x0][0x160] ;  /* 0x0000580000127625 */ /* 0x000fc800078e020e */
[----:B------:R-:W-:Y:S01]  /*0110*/  IMAD R3, R3, -0xc00, R0 ;  /* 0xfffff40003037824 */ /* 0x000fe200078e0200 */
[----:B------:R-:W-:Y:S01]  /*0120*/  IADD3 R0, R0, 0x200, RZ ;  /* 0x0000020000007810 */ /* 0x000fe20007ffe0ff */
[----:B------:R-:W2:Y:S02]  /*0130*/  @!P1 LDG.E.128 R8, [R18.64] ;  /* 0x0000000412089981 */ /* 0x000ea4000c1e1d00 */
[----:B------:R-:W-:-:S05]  /*0140*/  IMAD.WIDE R2, R3, R14, c[0x0][0x168] ;  /* 0x00005a0003027625 */ /* 0x000fca00078e020e */
[----:B------:R0:W3:Y:S01]  /*0150*/  @!P1 LDG.E.EL.128 R4, [R2.64] ;  /* 0x0000000402049981 */ /* 0x0000e2000c2e1d00 */
[----:B------:R-:W-:-:S05]  /*0160*/  IMAD.HI R12, R0, 0x2aaaaaab, RZ ;  /* 0x2aaaaaab000c7827 */ /* 0x000fca00078e02ff */
[----:B------:R-:W-:Y:S02]  /*0170*/  SHF.R.U32.HI R13, RZ, 0x1f, R12 ;  /* 0x0000001fff0d7819 */ /* 0x000fe4000001160c */
[----:B------:R-:W-:Y:S02]  /*0180*/  ISETP.GE.AND P0, PT, R0, 0x39c00, PT ;  /* 0x00039c000000780c */ /* 0x000fe40003f06270 */
[----:B------:R-:W-:Y:S01]  /*0190*/  LEA.HI R13, R12, R13, RZ, 0x17 ;  /* 0x0000000d0c0d7211 */ /* 0x000fe200078fb8ff */
[----:B------:R-:W-:Y:S01]  /*01a0*/  CS2R R20, SRZ ;  /* 0x0000000000147805 */ /* 0x000fe2000001ff00 */
[----:B------:R-:W-:-:S03]  /*01b0*/  CS2R R22, SRZ ;  /* 0x0000000000167805 */ /* 0x000fc6000001ff00 */
[----:B------:R-:W-:-:S04]  /*01c0*/  IMAD R13, R13, -0xc00, R0 ;  /* 0xfffff4000d0d7824 */ /* 0x000fc800078e0200 */
[----:B0-----:R-:W-:-:S05]  /*01d0*/  IMAD.WIDE R2, R13, R14, c[0x0][0x168] ;  /* 0x00005a000d027625 */ /* 0x001fca00078e020e */
[----:B------:R2:W4:Y:S01]  /*01e0*/  @!P0 LDG.E.EL.128 R20, [R2.64] ;  /* 0x0000000402148981 */ /* 0x000522000c2e1d00 */
[----:B------:R-:W-:Y:S01]  /*01f0*/  CS2R R12, SRZ ;  /* 0x00000000000c7805 */ /* 0x000fe2000001ff00 */
[----:B------:R-:W-:-:S06]  /*0200*/  CS2R R14, SRZ ;  /* 0x00000000000e7805 */ /* 0x000fcc000001ff00 */
[----:B------:R-:W5:Y:S01]  /*0210*/  @!P0 LDG.E.128 R12, [R18.64+0x400] ;  /* 0x00040004120c8981 */ /* 0x000f62000c1e1d00 */
[C---:B--2---:R-:W-:Y:S02]  /*0220*/  PRMT R2, R8.reuse, 0x7632, R2 ;  /* 0x0000763208027816 */ /* 0x044fe40000000002 */
[----:B------:R-:W-:Y:S02]  /*0230*/  SHF.L.U32 R8, R8, 0x10, RZ ;  /* 0x0000001008087819 */ /* 0x000fe400000006ff */
[----:B---3--:R-:W-:Y:S02]  /*0240*/  SHF.L.U32 R17, R4, 0x10, RZ ;  /* 0x0000001004117819 */ /* 0x008fe400000006ff */
[----:B------:R-:W-:Y:S02]  /*0250*/  PRMT R25, R6, 0x7632, R25 ;  /* 0x0000763206197816 */ /* 0x000fe40000000019 */
[C---:B------:R-:W-:Y:S02]  /*0260*/  PRMT R26, R7.reuse, 0x7632, R26 ;  /* 0x00007632071a7816 */ /* 0x040fe4000000001a */
[----:B------:R-:W-:-:S02]  /*0270*/  SHF.L.U32 R27, R7, 0x10, RZ ;  /* 0x00000010071b7819 */ /* 0x000fc400000006ff */
[----:B------:R-:W-:Y:S02]  /*0280*/  PRMT R16, R4, 0x7632, R16 ;  /* 0x0000763204107816 */ /* 0x000fe40000000010 */
[----:B------:R-:W-:Y:S02]  /*0290*/  SHF.L.U32 R6, R6, 0x10, RZ ;  /* 0x0000001006067819 */ /* 0x000fe400000006ff */
[----:B------:R-:W-:Y:S02]  /*02a0*/  SHF.L.U32 R7, R10, 0x10, RZ ;  /* 0x000000100a077819 */ /* 0x000fe400000006ff */
[----:B------:R-:W-:Y:S01]  /*02b0*/  SHF.L.U32 R4, R11, 0x10, RZ ;  /* 0x000000100b047819 */ /* 0x000fe200000006ff */
[----:B------:R-:W-:Y:S01]  /*02c0*/  FADD R8, R8, R17 ;  /* 0x0000001108087221 */ /* 0x000fe20000000000 */
[----:B------:R-:W-:Y:S01]  /*02d0*/  PRMT R3, R9, 0x7632, R3 ;  /* 0x0000763209037816 */ /* 0x000fe20000000003 */
[----:B------:R-:W-:Y:S02]  /*02e0*/  FADD R7, R7, R6 ;  /* 0x0000000607077221 */ /* 0x000fe40000000000 */
[----:B------:R-:W-:Y:S01]  /*02f0*/  FADD R6, R4, R27 ;  /* 0x0000001b04067221 */ /* 0x000fe20000000000 */
[----:B------:R-:W-:Y:S01]  /*0300*/  SHF.L.U32 R4, R3, 0x10, RZ ;  /* 0x0000001003047819 */ /* 0x000fe200000006ff */
[----:B------:R-:W-:Y:S01]  /*0310*/  FFMA R3, R8, -1.7020000219345092773, RZ ;  /* 0xbfd9db2308037823 */ /* 0x000fe200000000ff */
[----:B------:R-:W-:-:S02]  /*0320*/  PRMT R24, R5, 0x7632, R24 ;  /* 0x0000763205187816 */ /* 0x000fc40000000018 */
[----:B------:R-:W-:Y:S02]  /*0330*/  SHF.L.U32 R5, R5, 0x10, RZ ;  /* 0x0000001005057819 */ /* 0x000fe400000006ff */
[----:B------:R-:W-:Y:S01]  /*0340*/  SHF.L.U32 R0, R9, 0x10, RZ ;  /* 0x0000001009007819 */ /* 0x000fe200000006ff */
[----:B------:R-:W-:Y:S01]  /*0350*/  FMUL R17, R3, 1.4426950216293334961 ;  /* 0x3fb8aa3b03117820 */ /* 0x000fe20000400000 */
[----:B------:R-:W-:Y:S02]  /*0360*/  PRMT R11, R11, 0x7632, R11 ;  /* 0x000076320b0b7816 */ /* 0x000fe4000000000b */
[----:B------:R-:W-:Y:S01]  /*0370*/  PRMT R9, R10, 0x7632, R9 ;  /* 0x000076320a097816 */ /* 0x000fe20000000009 */
[----:B------:R-:W-:Y:S01]  /*0380*/  FADD R0, R0, R5 ;  /* 0x0000000500007221 */ /* 0x000fe20000000000 */
[----:B------:R-:W-:Y:S02]  /*0390*/  SHF.L.U32 R2, R2, 0x10, RZ ;  /* 0x0000001002027819 */ /* 0x000fe400000006ff */
[----:B------:R-:W-:-:S02]  /*03a0*/  SHF.L.U32 R5, R16, 0x10, RZ ;  /* 0x0000001010057819 */ /* 0x000fc400000006ff */
[----:B------:R-:W-:Y:S02]  /*03b0*/  SHF.L.U32 R11, R11, 0x10, RZ ;  /* 0x000000100b0b7819 */ /* 0x000fe400000006ff */
[----:B------:R-:W-:Y:S02]  /*03c0*/  SHF.L.U32 R26, R26, 0x10, RZ ;  /* 0x000000101a1a7819 */ /* 0x000fe400000006ff */
[----:B------:R-:W-:Y:S01]  /*03d0*/  FSETP.GEU.AND P3, PT, R17, -126, PT ;  /* 0xc2fc00001100780b */ /* 0x000fe20003f6e000 */
[----:B------:R-:W-:Y:S01]  /*03e0*/  FADD R5, R2, R5 ;  /* 0x0000000502057221 */ /* 0x000fe20000000000 */
[----:B------:R-:W-:Y:S02]  /*03f0*/  SHF.L.U32 R10, R9, 0x10, RZ ;  /* 0x00000010090a7819 */ /* 0x000fe400000006ff */
[----:B------:R-:W-:Y:S01]  /*0400*/  SHF.L.U32 R25, R25, 0x10, RZ ;  /* 0x0000001019197819 */ /* 0x000fe200000006ff */
[----:B------:R-:W-:Y:S01]  /*0410*/  FADD R2, R11, R26 ;  /* 0x0000001a0b027221 */ /* 0x000fe20000000000 */
[----:B------:R-:W-:Y:S01]  /*0420*/  FFMA R11, R0, -1.7020000219345092773, RZ ;  /* 0xbfd9db23000b7823 */ /* 0x000fe200000000ff */
[----:B----4-:R-:W-:-:S02]  /*0430*/  SHF.L.U32 R27, R21, 0x10, RZ ;  /* 0x00000010151b7819 */ /* 0x010fc400000006ff */
[----:B------:R-:W-:Y:S01]  /*0440*/  FADD R3, R10, R25 ;  /* 0x000000190a037221 */ /* 0x000fe20000000000 */
[----:B------:R-:W-:Y:S01]  /*0450*/  PRMT R10, R21, 0x7632, R10 ;  /* 0x00007632150a7816 */ /* 0x000fe2000000000a */
[----:B------:R-:W-:Y:S01]  /*0460*/  FMUL R21, R11, 1.4426950216293334961 ;  /* 0x3fb8aa3b0b157820 */ /* 0x000fe20000400000 */
[----:B------:R-:W-:Y:S01]  /*0470*/  SHF.L.U32 R9, R24, 0x10, RZ ;  /* 0x0000001018097819 */ /* 0x000fe200000006ff */
[----:B------:R-:W-:-:S03]  /*0480*/  @!P3 FMUL R17, R17, 0.5 ;  /* 0x3f0000001111b820 */ /* 0x000fc60000400000 */
[----:B------:R-:W-:Y:S01]  /*0490*/  FSETP.GEU.AND P6, PT, R21, -126, PT ;  /* 0xc2fc00001500780b */ /* 0x000fe20003fce000 */
[--C-:B------:R-:W-:Y:S01]  /*04a0*/  FADD R4, R4, R9.reuse ;  /* 0x0000000904047221 */ /* 0x100fe20000000000 */
[----:B------:R-:W-:Y:S01]  /*04b0*/  FFMA R11, R5, -1.7020000219345092773, RZ ;  /* 0xbfd9db23050b7823 */ /* 0x000fe200000000ff */
[----:B------:R-:W0:Y:S01]  /*04c0*/  MUFU.EX2 R17, R17 ;  /* 0x0000001100117308 */ /* 0x000e220000000800 */
[C---:B------:R-:W-:Y:S02]  /*04d0*/  PRMT R9, R22.reuse, 0x7632, R9 ;  /* 0x0000763216097816 */ /* 0x040fe40000000009 */
[----:B------:R-:W-:Y:S02]  /*04e0*/  SHF.L.U32 R31, R22, 0x10, RZ ;  /* 0x00000010161f7819 */ /* 0x000fe400000006ff */
[C---:B------:R-:W-:Y:S02]  /*04f0*/  PRMT R29, R20.reuse, 0x7632, R29 ;  /* 0x00007632141d7816 */ /* 0x040fe4000000001d */
[----:B------:R-:W-:-:S02]  /*0500*/  SHF.L.U32 R25, R20, 0x10, RZ ;  /* 0x0000001014197819 */ /* 0x000fc400000006ff */
[C---:B-----5:R-:W-:Y:S01]  /*0510*/  SHF.L.U32 R22, R14.reuse, 0x10, RZ ;  /* 0x000000100e167819 */ /* 0x060fe200000006ff */
[----:B------:R-:W-:Y:S01]  /*0520*/  FMUL R11, R11, 1.4426950216293334961 ;  /* 0x3fb8aa3b0b0b7820 */ /* 0x000fe20000400000 */
[C---:B------:R-:W-:Y:S02]  /*0530*/  PRMT R20, R23.reuse, 0x7632, R20 ;  /* 0x0000763217147816 */ /* 0x040fe40000000014 */
[----:B------:R-:W-:Y:S02]  /*0540*/  SHF.L.U32 R30, R23, 0x10, RZ ;  /* 0x00000010171e7819 */ /* 0x000fe400000006ff */
[----:B------:R-:W-:Y:S01]  /*0550*/  PRMT R28, R14, 0x7632, R28 ;  /* 0x000076320e1c7816 */ /* 0x000fe2000000001c */
[----:B------:R-:W-:Y:S01]  /*0560*/  FFMA R14, R4, -1.7020000219345092773, RZ ;  /* 0xbfd9db23040e7823 */ /* 0x000fe200000000ff */
[C---:B------:R-:W-:Y:S02]  /*0570*/  PRMT R24, R12.reuse, 0x7632, R24 ;  /* 0x000076320c187816 */ /* 0x040fe40000000018 */
[----:B------:R-:W-:-:S02]  /*0580*/  SHF.L.U32 R16, R12, 0x10, RZ ;  /* 0x000000100c107819 */ /* 0x000fc400000006ff */
[----:B------:R-:W-:Y:S02]  /*0590*/  SHF.L.U32 R23, R15, 0x10, RZ ;  /* 0x000000100f177819 */ /* 0x000fe400000006ff */
[C---:B------:R-:W-:Y:S02]  /*05a0*/  PRMT R26, R13.reuse, 0x7632, R26 ;  /* 0x000076320d1a7816 */ /* 0x040fe4000000001a */
[----:B------:R-:W-:Y:S02]  /*05b0*/  SHF.L.U32 R12, R13, 0x10, RZ ;  /* 0x000000100d0c7819 */ /* 0x000fe400000006ff */
[----:B------:R-:W-:Y:S01]  /*05c0*/  PRMT R13, R15, 0x7632, R13 ;  /* 0x000076320f0d7816 */ /* 0x000fe2000000000d */
[----:B------:R-:W-:Y:S01]  /*05d0*/  FADD R15, R22, R31 ;  /* 0x0000001f160f7221 */ /* 0x000fe20000000000 */
[----:B------:R-:W-:Y:S01]  /*05e0*/  @!P6 FMUL R21, R21, 0.5 ;  /* 0x3f0000001515e820 */ /* 0x000fe20000400000 */
[----:B------:R-:W-:Y:S01]  /*05f0*/  FMUL R22, R14, 1.4426950216293334961 ;  /* 0x3fb8aa3b0e167820 */ /* 0x000fe20000400000 */
[----:B------:R-:W-:Y:S01]  /*0600*/  FSETP.GEU.AND P2, PT, R11, -126, PT ;  /* 0xc2fc00000b00780b */ /* 0x000fe20003f4e000 */
[----:B------:R-:W-:Y:S01]  /*0610*/  FADD R14, R23, R30 ;  /* 0x0000001e170e7221 */ /* 0x000fe20000000000 */
[----:B------:R-:W-:Y:S01]  /*0620*/  FFMA R23, R7, -1.7020000219345092773, RZ ;  /* 0xbfd9db2307177823 */ /* 0x000fe200000000ff */
[----:B------:R-:W-:Y:S01]  /*0630*/  FADD R16, R16, R25 ;  /* 0x0000001910107221 */ /* 0x000fe20000000000 */
[----:B------:R-:W1:Y:S02]  /*0640*/  MUFU.EX2 R21, R21 ;  /* 0x0000001500157308 */ /* 0x000e640000000800 */
[----:B------:R-:W-:Y:S01]  /*0650*/  FMUL R25, R23, 1.4426950216293334961 ;  /* 0x3fb8aa3b17197820 */ /* 0x000fe20000400000 */
[----:B0-----:R-:W-:Y:S01]  /*0660*/  @!P3 FMUL R17, R17, R17 ;  /* 0x000000111111b220 */ /* 0x001fe20000400000 */
[----:B------:R-:W-:-:S03]  /*0670*/  FADD R12, R12, R27 ;  /* 0x0000001b0c0c7221 */ /* 0x000fc60000000000 */
[----:B------:R-:W-:Y:S01]  /*0680*/  FSETP.GEU.AND P4, PT, R25, -126, PT ;  /* 0xc2fc00001900780b */ /* 0x000fe20003f8e000 */
[----:B------:R-:W-:Y:S01]  /*0690*/  FADD R27, R17, 1 ;  /* 0x3f800000111b7421 */ /* 0x000fe20000000000 */
[----:B------:R-:W-:Y:S01]  /*06a0*/  @!P2 FMUL R11, R11, 0.5 ;  /* 0x3f0000000b0ba820 */ /* 0x000fe20000400000 */
[----:B------:R-:W-:-:S03]  /*06b0*/  FSETP.GEU.AND P5, PT, R22, -126, PT ;  /* 0xc2fc00001600780b */ /* 0x000fc60003fae000 */
[----:B------:R-:W-:Y:S01]  /*06c0*/  FSETP.GT.AND P3, PT, R27, 8.50705917302346158658e+37, PT ;  /* 0x7e8000001b00780b */ /* 0x000fe20003f64000 */
[----:B------:R-:W0:Y:S01]  /*06d0*/  MUFU.EX2 R30, R11 ;  /* 0x0000000b001e7308 */ /* 0x000e220000000800 */
[----:B-1----:R-:W-:Y:S01]  /*06e0*/  @!P6 FMUL R21, R21, R21 ;  /* 0x000000151515e220 */ /* 0x002fe20000400000 */
[----:B------:R-:W-:Y:S01]  /*06f0*/  FFMA R23, R3, -1.7020000219345092773, RZ ;  /* 0xbfd9db2303177823 */ /* 0x000fe200000000ff */
[----:B------:R-:W-:-:S03]  /*0700*/  SHF.L.U32 R31, R24, 0x10, RZ ;  /* 0x00000010181f7819 */ /* 0x000fc600000006ff */
[----:B------:R-:W-:Y:S01]  /*0710*/  @!P4 FMUL R25, R25, 0.5 ;  /* 0x3f0000001919c820 */ /* 0x000fe20000400000 */
[----:B------:R-:W-:Y:S01]  /*0720*/  SHF.L.U32 R36, R28, 0x10, RZ ;  /* 0x000000101c247819 */ /* 0x000fe200000006ff */
[----:B------:R-:W-:Y:S01]  /*0730*/  FFMA R24, R6, -1.7020000219345092773, RZ ;  /* 0xbfd9db2306187823 */ /* 0x000fe200000000ff */
[----:B------:R-:W-:Y:S01]  /*0740*/  MOV R17, 0x3e800000 ;  /* 0x3e80000000117802 */ /* 0x000fe20000000f00 */
[----:B------:R-:W-:Y:S01]  /*0750*/  FADD R28, R21, 1 ;  /* 0x3f800000151c7421 */ /* 0x000fe20000000000 */
[----:B------:R-:W-:Y:S01]  /*0760*/  SHF.L.U32 R33, R26, 0x10, RZ ;  /* 0x000000101a217819 */ /* 0x000fe200000006ff */
[----:B------:R-:W-:Y:S01]  /*0770*/  FMUL R26, R23, 1.4426950216293334961 ;  /* 0x3fb8aa3b171a7820 */ /* 0x000fe20000400000 */
[----:B------:R-:W-:Y:S01]  /*0780*/  @!P5 FMUL R22, R22, 0.5 ;  /* 0x3f0000001616d820 */ /* 0x000fe20000400000 */
[----:B------:R-:W-:Y:S01]  /*0790*/  @P3 FMUL R27, R27, 0.25 ;  /* 0x3e8000001b1b3820 */ /* 0x000fe20000400000 */
[----:B------:R-:W-:Y:S01]  /*07a0*/  FSEL R23, R17, 1, P3 ;  /* 0x3f80000011177808 */ /* 0x000fe20001800000 */
[----:B------:R-:W-:Y:S01]  /*07b0*/  FMUL R21, R24, 1.4426950216293334961 ;  /* 0x3fb8aa3b18157820 */ /* 0x000fe20000400000 */
[----:B------:R-:W1:Y:S01]  /*07c0*/  MUFU.EX2 R25, R25 ;  /* 0x0000001900197308 */ /* 0x000e620000000800 */
[----:B------:R-:W-:Y:S01]  /*07d0*/  FSETP.GT.AND P3, PT, R28, 8.50705917302346158658e+37, PT ;  /* 0x7e8000001c00780b */ /* 0x000fe20003f64000 */
[----:B0-----:R-:W-:Y:S01]  /*07e0*/  @!P2 FMUL R30, R30, R30 ;  /* 0x0000001e1e1ea220 */ /* 0x001fe20000400000 */
[----:B------:R-:W-:-:S02]  /*07f0*/  FSETP.GEU.AND P6, PT, R26, -126, PT ;  /* 0xc2fc00001a00780b */ /* 0x000fc40003fce000 */
[----:B------:R-:W-:Y:S01]  /*0800*/  SHF.L.U32 R34, R10, 0x10, RZ ;  /* 0x000000100a227819 */ /* 0x000fe200000006ff */
[----:B------:R-:W-:Y:S01]  /*0810*/  FFMA R10, R2, -1.7020000219345092773, RZ ;  /* 0xbfd9db23020a7823 */ /* 0x000fe200000000ff */
[----:B------:R-:W-:Y:S01]  /*0820*/  FSETP.GEU.AND P2, PT, R21, -126, PT ;  /* 0xc2fc00001500780b */ /* 0x000fe20003f4e000 */
[----:B------:R-:W0:Y:S01]  /*0830*/  MUFU.EX2 R22, R22 ;  /* 0x0000001600167308 */ /* 0x000e220000000800 */
[----:B------:R-:W-:Y:S01]  /*0840*/  SHF.L.U32 R32, R29, 0x10, RZ ;  /* 0x000000101d207819 */ /* 0x000fe200000006ff */
[----:B------:R-:W-:Y:S01]  /*0850*/  FMUL R29, R10, 1.4426950216293334961 ;  /* 0x3fb8aa3b0a1d7820 */ /* 0x000fe20000400000 */
[----:B------:R-:W-:Y:S01]  /*0860*/  FADD R30, R30, 1 ;  /* 0x3f8000001e1e7421 */ /* 0x000fe20000000000 */
[----:B------:R-:W-:Y:S01]  /*0870*/  SHF.L.U32 R37, R9, 0x10, RZ ;  /* 0x0000001009257819 */ /* 0x000fe200000006ff */
[----:B------:R-:W-:Y:S01]  /*0880*/  FFMA R9, R16, -1.7020000219345092773, RZ ;  /* 0xbfd9db2310097823 */ /* 0x000fe200000000ff */
[----:B------:R-:W-:Y:S01]  /*0890*/  @P3 FMUL R28, R28, 0.25 ;  /* 0x3e8000001c1c3820 */ /* 0x000fe20000400000 */
[----:B------:R-:W-:Y:S01]  /*08a0*/  FSEL R24, R17, 1, P3 ;  /* 0x3f80000011187808 */ /* 0x000fe20001800000 */
[----:B------:R-:W-:Y:S01]  /*08b0*/  @!P6 FMUL R26, R26, 0.5 ;  /* 0x3f0000001a1ae820 */ /* 0x000fe20000400000 */
[----:B------:R-:W-:Y:S01]  /*08c0*/  FSETP.GEU.AND P3, PT, R29, -126, PT ;  /* 0xc2fc00001d00780b */ /* 0x000fe20003f6e000 */
[----:B-1----:R-:W-:Y:S01]  /*08d0*/  @!P4 FMUL R25, R25, R25 ;  /* 0x000000191919c220 */ /* 0x002fe20000400000 */
[----:B------:R-:W-:Y:S01]  /*08e0*/  FADD R11, R31, R32 ;  /* 0x000000201f0b7221 */ /* 0x000fe20000000000 */
[----:B------:R-:W-:Y:S01]  /*08f0*/  FSETP.GT.AND P4, PT, R30, 8.50705917302346158658e+37, PT ;  /* 0x7e8000001e00780b */ /* 0x000fe20003f84000 */
[----:B------:R-:W-:Y:S01]  /*0900*/  FMUL R32, R9, 1.4426950216293334961 ;  /* 0x3fb8aa3b09207820 */ /* 0x000fe20000400000 */
[----:B------:R-:W-:Y:S01]  /*0910*/  @!P2 FMUL R21, R21, 0.5 ;  /* 0x3f0000001515a820 */ /* 0x000fe20000400000 */
[----:B------:R1:W2:Y:S01]  /*0920*/  MUFU.EX2 R35, R26 ;  /* 0x0000001a00237308 */ /* 0x0002a20000000800 */
[----:B0-----:R-:W-:-:S02]  /*0930*/  @!P5 FMUL R22, R22, R22 ;  /* 0x000000161616d220 */ /* 0x001fc40000400000 */
[----:B------:R-:W-:Y:S01]  /*0940*/  FSETP.GEU.AND P5, PT, R32, -126, PT ;  /* 0xc2fc00002000780b */ /* 0x000fe20003fae000 */
[----:B------:R-:W-:-:S04]  /*0950*/  FADD R40, R25, 1 ;  /* 0x3f80000019287421 */ /* 0x000fc80000000000 */
[----:B------:R-:W0:Y:S01]  /*0960*/  MUFU.EX2 R21, R21 ;  /* 0x0000001500157308 */ /* 0x000e220000000800 */
[----:B------:R-:W-:Y:S01]  /*0970*/  @!P3 FMUL R29, R29, 0.5 ;  /* 0x3f0000001d1db820 */ /* 0x000fe20000400000 */
[----:B------:R-:W-:Y:S01]  /*0980*/  FADD R9, R36, R37 ;  /* 0x0000002524097221 */ /* 0x000fe20000000000 */
[----:B------:R-:W-:Y:S01]  /*0990*/  @P4 FMUL R30, R30, 0.25 ;  /* 0x3e8000001e1e4820 */ /* 0x000fe20000400000 */
[----:B-1----:R-:W-:Y:S01]  /*09a0*/  FSEL R26, R17, 1, P4 ;  /* 0x3f800000111a7808 */ /* 0x002fe20002000000 */
[----:B------:R-:W-:Y:S01]  /*09b0*/  FADD R31, R22, 1 ;  /* 0x3f800000161f7421 */ /* 0x000fe20000000000 */
[----:B------:R-:W-:Y:S01]  /*09c0*/  SHF.L.U32 R37, R13, 0x10, RZ ;  /* 0x000000100d257819 */ /* 0x000fe200000006ff */
[----:B------:R-:W-:Y:S01]  /*09d0*/  FFMA R13, R11, -1.7020000219345092773, RZ ;  /* 0xbfd9db230b0d7823 */ /* 0x000fe200000000ff */
[----:B------:R-:W-:Y:S01]  /*09e0*/  FSETP.GT.AND P4, PT, R40, 8.50705917302346158658e+37, PT ;  /* 0x7e8000002800780b */ /* 0x000fe20003f84000 */
[----:B------:R-:W1:Y:S01]  /*09f0*/  MUFU.EX2 R29, R29 ;  /* 0x0000001d001d7308 */ /* 0x000e620000000800 */
[----:B------:R-:W-:Y:S01]  /*0a00*/  SHF.L.U32 R42, R20, 0x10, RZ ;  /* 0x00000010142a7819 */ /* 0x000fe200000006ff */
[----:B------:R-:W-:Y:S01]  /*0a10*/  FFMA R20, R12, -1.7020000219345092773, RZ ;  /* 0xbfd9db230c147823 */ /* 0x000fe200000000ff */
[----:B------:R-:W-:Y:S01]  /*0a20*/  @!P5 FMUL R32, R32, 0.5 ;  /* 0x3f0000002020d820 */ /* 0x000fe20000400000 */
[----:B--2---:R-:W-:Y:S01]  /*0a30*/  @!P6 FMUL R35, R35, R35 ;  /* 0x000000232323e220 */ /* 0x004fe20000400000 */
[----:B------:R-:W-:Y:S01]  /*0a40*/  FMUL R39, R13, 1.4426950216293334961 ;  /* 0x3fb8aa3b0d277820 */ /* 0x000fe20000400000 */
[----:B------:R-:W-:Y:S01]  /*0a50*/  FSETP.GT.AND P6, PT, R31, 8.50705917302346158658e+37, PT ;  /* 0x7e8000001f00780b */ /* 0x000fe20003fc4000 */
[----:B0-----:R-:W-:Y:S01]  /*0a60*/  @!P2 FMUL R21, R21, R21 ;  /* 0x000000151515a220 */ /* 0x001fe20000400000 */
[----:B------:R0:W2:Y:S01]  /*0a70*/  MUFU.EX2 R13, R32 ;  /* 0x00000020000d7308 */ /* 0x0000a20000000800 */
[----:B------:R-:W-:Y:S01]  /*0a80*/  FMUL R36, R20, 1.4426950216293334961 ;  /* 0x3fb8aa3b14247820 */ /* 0x000fe20000400000 */
[----:B------:R-:W-:-:S02]  /*0a90*/  FSETP.GEU.AND P2, PT, R39, -126, PT ;  /* 0xc2fc00002700780b */ /* 0x000fc40003f4e000 */
[----:B------:R-:W-:Y:S01]  /*0aa0*/  @P4 FMUL R40, R40, 0.25 ;  /* 0x3e80000028284820 */ /* 0x000fe20000400000 */
[----:B------:R-:W-:Y:S01]  /*0ab0*/  FADD R35, R35, 1 ;  /* 0x3f80000023237421 */ /* 0x000fe20000000000 */
[----:B------:R-:W-:Y:S01]  /*0ac0*/  FADD R41, R21, 1 ;  /* 0x3f80000015297421 */ /* 0x000fe20000000000 */
[----:B0-----:R-:W-:Y:S02]  /*0ad0*/  FSEL R32, R17, 1, P4 ;  /* 0x3f80000011207808 */ /* 0x001fe40002000000 */
[----:B------:R-:W-:Y:S01]  /*0ae0*/  FSETP.GEU.AND P4, PT, R36, -126, PT ;  /* 0xc2fc00002400780b */ /* 0x000fe20003f8e000 */
[----:B-1----:R-:W-:Y:S01]  /*0af0*/  @!P3 FMUL R29, R29, R29 ;  /* 0x0000001d1d1db220 */ /* 0x002fe20000400000 */
[----:B------:R-:W-:Y:S01]  /*0b00*/  @P6 FMUL R31, R31, 0.25 ;  /* 0x3e8000001f1f6820 */ /* 0x000fe20000400000 */
[----:B------:R-:W-:Y:S02]  /*0b10*/  FSEL R25, R17, 1, P6 ;  /* 0x3f80000011197808 */ /* 0x000fe40003000000 */
[----:B------:R-:W-:-:S02]  /*0b20*/  FSETP.GT.AND P6, PT, R35, 8.50705917302346158658e+37, PT ;  /* 0x7e8000002300780b */ /* 0x000fc40003fc4000 */
[----:B------:R-:W-:Y:S01]  /*0b30*/  FSETP.GT.AND P3, PT, R41, 8.50705917302346158658e+37, PT ;  /* 0x7e8000002900780b */ /* 0x000fe20003f64000 */
[----:B------:R-:W-:Y:S01]  /*0b40*/  FADD R10, R33, R34 ;  /* 0x00000022210a7221 */ /* 0x000fe20000000000 */
[----:B------:R-:W-:Y:S01]  /*0b50*/  FADD R34, R29, 1 ;  /* 0x3f8000001d227421 */ /* 0x000fe20000000000 */
[----:B------:R-:W-:Y:S01]  /*0b60*/  @!P2 FMUL R39, R39, 0.5 ;  /* 0x3f0000002727a820 */ /* 0x000fe20000400000 */
[----:B------:R-:W-:Y:S01]  /*0b70*/  FFMA R33, R15, -1.7020000219345092773, RZ ;  /* 0xbfd9db230f217823 */ /* 0x000fe200000000ff */
[----:B--2---:R-:W-:Y:S01]  /*0b80*/  @!P5 FMUL R13, R13, R13 ;  /* 0x0000000d0d0dd220 */ /* 0x004fe20000400000 */
[----:B------:R-:W-:Y:S01]  /*0b90*/  @!P4 FMUL R36, R36, 0.5 ;  /* 0x3f0000002424c820 */ /* 0x000fe20000400000 */
[----:B------:R-:W-:Y:S01]  /*0ba0*/  FFMA R22, R14, -1.7020000219345092773, RZ ;  /* 0xbfd9db230e167823 */ /* 0x000fe200000000ff */
[----:B------:R-:W-:Y:S01]  /*0bb0*/  FSETP.GT.AND P5, PT, R34, 8.50705917302346158658e+37, PT ;  /* 0x7e8000002200780b */ /* 0x000fe20003fa4000 */
[----:B------:R-:W-:Y:S01]  /*0bc0*/  FMUL R38, R33, 1.4426950216293334961 ;  /* 0x3fb8aa3b21267820 */ /* 0x000fe20000400000 */
[----:B------:R-:W-:Y:S01]  /*0bd0*/  FADD R29, R13, 1 ;  /* 0x3f8000000d1d7421 */ /* 0x000fe20000000000 */
[----:B------:R-:W0:Y:S01]  /*0be0*/  MUFU.EX2 R39, R39 ;  /* 0x0000002700277308 */ /* 0x000e220000000800 */
[----:B------:R-:W-:Y:S01]  /*0bf0*/  FMUL R43, R22, 1.4426950216293334961 ;  /* 0x3fb8aa3b162b7820 */ /* 0x000fe20000400000 */
[----:B------:R-:W-:Y:S01]  /*0c00*/  @P6 FMUL R35, R35, 0.25 ;  /* 0x3e80000023236820 */ /* 0x000fe20000400000 */
[----:B------:R-:W-:Y:S01]  /*0c10*/  FSEL R22, R17, 1, P6 ;  /* 0x3f80000011167808 */ /* 0x000fe20003000000 */
[----:B------:R-:W-:Y:S01]  /*0c20*/  @P3 FMUL R41, R41, 0.25 ;  /* 0x3e80000029293820 */ /* 0x000fe20000400000 */
[----:B------:R-:W-:-:S03]  /*0c30*/  FSEL R33, R17, 1, P3 ;  /* 0x3f80000011217808 */ /* 0x000fc60001800000 */
[----:B------:R-:W1:Y:S01]  /*0c40*/  MUFU.EX2 R48, R36 ;  /* 0x0000002400307308 */ /* 0x000e620000000800 */
[----:B------:R-:W-:Y:S01]  /*0c50*/  FSETP.GEU.AND P6, PT, R38, -126, PT ;  /* 0xc2fc00002600780b */ /* 0x000fe20003fce000 */
[----:B------:R-:W-:Y:S01]  /*0c60*/  FADD R13, R37, R42 ;  /* 0x0000002a250d7221 */ /* 0x000fe20000000000 */
[----:B------:R-:W-:Y:S01]  /*0c70*/  FSETP.GT.AND P3, PT, R29, 8.50705917302346158658e+37, PT ;  /* 0x7e8000001d00780b */ /* 0x000fe20003f64000 */
[----:B------:R-:W-:Y:S01]  /*0c80*/  FFMA R37, R9, -1.7020000219345092773, RZ ;  /* 0xbfd9db2309257823 */ /* 0x000fe200000000ff */
[----:B------:R-:W-:Y:S01]  /*0c90*/  FFMA R20, R10, -1.7020000219345092773, RZ ;  /* 0xbfd9db230a147823 */ /* 0x000fe200000000ff */
[----:B------:R-:W-:Y:S01]  /*0ca0*/  FFMA R42, R13, -1.7020000219345092773, RZ ;  /* 0xbfd9db230d2a7823 */ /* 0x000fe200000000ff */
[----:B------:R-:W-:Y:S01]  /*0cb0*/  @P5 FMUL R34, R34, 0.25 ;  /* 0x3e80000022225820 */ /* 0x000fe20000400000 */
[----:B------:R-:W-:Y:S01]  /*0cc0*/  FSEL R21, R17, 1, P5 ;  /* 0x3f80000011157808 */ /* 0x000fe20002800000 */
[----:B------:R-:W-:Y:S01]  /*0cd0*/  FMUL R44, R37, 1.4426950216293334961 ;  /* 0x3fb8aa3b252c7820 */ /* 0x000fe20000400000 */
[----:B------:R-:W-:Y:S01]  /*0ce0*/  FSETP.GEU.AND P5, PT, R43, -126, PT ;  /* 0xc2fc00002b00780b */ /* 0x000fe20003fae000 */
[----:B------:R-:W-:Y:S01]  /*0cf0*/  FMUL R47, R20, 1.4426950216293334961 ;  /* 0x3fb8aa3b142f7820 */ /* 0x000fe20000400000 */
[----:B------:R-:W-:Y:S01]  /*0d00*/  FMUL R51, R42, 1.4426950216293334961 ;  /* 0x3fb8aa3b2a337820 */ /* 0x000fe20000400000 */
[----:B0-----:R-:W-:Y:S01]  /*0d10*/  @!P2 FMUL R39, R39, R39 ;  /* 0x000000272727a220 */ /* 0x001fe20000400000 */
[----:B------:R-:W-:Y:S01]  /*0d20*/  FSETP.GEU.AND P2, PT, R44, -126, PT ;  /* 0xc2fc00002c00780b */ /* 0x000fe20003f4e000 */
[----:B------:R-:W-:Y:S01]  /*0d30*/  @!P6 FMUL R38, R38, 0.5 ;  /* 0x3f0000002626e820 */ /* 0x000fe20000400000 */
[----:B------:R-:W-:Y:S01]  /*0d40*/  @P3 FMUL R29, R29, 0.25 ;  /* 0x3e8000001d1d3820 */ /* 0x000fe20000400000 */
[----:B------:R-:W-:Y:S01]  /*0d50*/  FSEL R20, R17, 1, P3 ;  /* 0x3f80000011147808 */ /* 0x000fe20001800000 */
[----:B-1----:R-:W-:Y:S01]  /*0d60*/  @!P4 FMUL R48, R48, R48 ;  /* 0x000000303030c220 */ /* 0x002fe20000400000 */
[----:B------:R-:W-:-:S02]  /*0d70*/  FSETP.GEU.AND P3, PT, R47, -126, PT ;  /* 0xc2fc00002f00780b */ /* 0x000fc40003f6e000 */
[----:B------:R-:W-:Y:S01]  /*0d80*/  FSETP.GEU.AND P4, PT, R51, -126, PT ;  /* 0xc2fc00003300780b */ /* 0x000fe20003f8e000 */
[----:B------:R-:W0:Y:S01]  /*0d90*/  MUFU.EX2 R49, R38 ;  /* 0x0000002600317308 */ /* 0x000e220000000800 */
[----:B------:R-:W-:-:S04]  /*0da0*/  @!P5 FMUL R43, R43, 0.5 ;  /* 0x3f0000002b2bd820 */ /* 0x000fc80000400000 */
[----:B------:R-:W-:-:S03]  /*0db0*/  @!P2 FMUL R44, R44, 0.5 ;  /* 0x3f0000002c2ca820 */ /* 0x000fc60000400000 */
[----:B------:R-:W1:Y:S02]  /*0dc0*/  MUFU.EX2 R50, R43 ;  /* 0x0000002b00327308 */ /* 0x000e640000000800 */
[----:B------:R-:W-:Y:S02]  /*0dd0*/  @!P3 FMUL R47, R47, 0.5 ;  /* 0x3f0000002f2fb820 */ /* 0x000fe40000400000 */
[----:B------:R-:W-:-:S04]  /*0de0*/  @!P4 FMUL R51, R51, 0.5 ;  /* 0x3f0000003333c820 */ /* 0x000fc80000400000 */
[----:B------:R-:W2:Y:S01]  /*0df0*/  MUFU.EX2 R44, R44 ;  /* 0x0000002c002c7308 */ /* 0x000ea20000000800 */
[----:B0-----:R-:W-:-:S07]  /*0e00*/  @!P6 FMUL R49, R49, R49 ;  /* 0x000000313131e220 */ /* 0x001fce0000400000 */
[----:B------:R-:W0:Y:S01]  /*0e10*/  MUFU.EX2 R36, R51 ;  /* 0x0000003300247308 */ /* 0x000e220000000800 */
[----:B------:R-:W-:Y:S01]  /*0e20*/  FADD R49, R49, 1 ;  /* 0x3f80000031317421 */ /* 0x000fe20000000000 */
[----:B------:R-:W-:-:S06]  /*0e30*/  FADD R48, R48, 1 ;  /* 0x3f80000030307421 */ /* 0x000fcc0000000000 */
[----:B------:R-:W3:Y:S01]  /*0e40*/  MUFU.EX2 R47, R47 ;  /* 0x0000002f002f7308 */ /* 0x000ee20000000800 */
[----:B-1----:R-:W-:-:S07]  /*0e50*/  @!P5 FMUL R50, R50, R50 ;  /* 0x000000323232d220 */ /* 0x002fce0000400000 */
[----:B------:R-:W1:Y:S01]  /*0e60*/  MUFU.RCP R46, R27 ;  /* 0x0000001b002e7308 */ /* 0x000e620000001000 */
[----:B------:R-:W-:Y:S02]  /*0e70*/  FSETP.GT.AND P5, PT, R49, 8.50705917302346158658e+37, PT ;  /* 0x7e8000003100780b */ /* 0x000fe40003fa4000 */
[----:B------:R-:W-:Y:S01]  /*0e80*/  FSETP.GT.AND P6, PT, R48, 8.50705917302346158658e+37, PT ;  /* 0x7e8000003000780b */ /* 0x000fe20003fc4000 */
[----:B--2---:R-:W-:Y:S01]  /*0e90*/  @!P2 FMUL R44, R44, R44 ;  /* 0x0000002c2c2ca220 */ /* 0x004fe20000400000 */
[----:B0-----:R-:W-:-:S03]  /*0ea0*/  @!P4 FMUL R36, R36, R36 ;  /* 0x000000242424c220 */ /* 0x001fc60000400000 */
[----:B------:R0:W-:Y:S01]  /*0eb0*/  MUFU.RCP R43, R40 ;  /* 0x00000028002b7308 */ /* 0x0001e20000001000 */
[----:B---3--:R-:W-:Y:S01]  /*0ec0*/  @!P3 FMUL R47, R47, R47 ;  /* 0x0000002f2f2fb220 */ /* 0x008fe20000400000 */
[----:B------:R-:W-:Y:S01]  /*0ed0*/  FADD R44, R44, 1 ;  /* 0x3f8000002c2c7421 */ /* 0x000fe20000000000 */
[----:B------:R-:W-:Y:S01]  /*0ee0*/  FADD R36, R36, 1 ;  /* 0x3f80000024247421 */ /* 0x000fe20000000000 */
[----:B0-----:R-:W-:Y:S01]  /*0ef0*/  FADD R40, R39, 1 ;  /* 0x3f80000027287421 */ /* 0x001fe20000000000 */
[----:B-1----:R-:W-:Y:S01]  /*0f00*/  FMUL R39, R46, R23 ;  /* 0x000000172e277220 */ /* 0x002fe20000400000 */
[----:B------:R-:W-:Y:S01]  /*0f10*/  FADD R50, R50, 1 ;  /* 0x3f80000032327421 */ /* 0x000fe20000000000 */
[----:B------:R-:W-:Y:S02]  /*0f20*/  FADD R47, R47, 1 ;  /* 0x3f8000002f2f7421 */ /* 0x000fe40000000000 */
[----:B------:R-:W-:Y:S01]  /*0f30*/  FSETP.GT.AND P3, PT, R40, 8.50705917302346158658e+37, PT ;  /* 0x7e8000002800780b */ /* 0x000fe20003f64000 */
[----:B------:R-:W-:Y:S01]  /*0f40*/  FMUL R8, R8, R39 ;  /* 0x0000002708087220 */ /* 0x000fe20000400000 */
[----:B------:R-:W-:Y:S01]  /*0f50*/  @P5 FMUL R49, R49, 0.25 ;  /* 0x3e80000031315820 */ /* 0x000fe20000400000 */
[C---:B------:R-:W-:Y:S01]  /*0f60*/  FSEL R39, R17.reuse, 1, P5 ;  /* 0x3f80000011277808 */ /* 0x040fe20002800000 */
[----:B------:R-:W-:Y:S01]  /*0f70*/  @P6 FMUL R48, R48, 0.25 ;  /* 0x3e80000030306820 */ /* 0x000fe20000400000 */
[----:B------:R-:W-:-:S02]  /*0f80*/  FSEL R27, R17, 1, P6 ;  /* 0x3f800000111b7808 */ /* 0x000fc40003000000 */
[----:B------:R-:W-:Y:S02]  /*0f90*/  FSETP.GT.AND P4, PT, R44, 8.50705917302346158658e+37, PT ;  /* 0x7e8000002c00780b */ /* 0x000fe40003f84000 */
[----:B------:R-:W-:Y:S01]  /*0fa0*/  FSETP.GT.AND P5, PT, R36, 8.50705917302346158658e+37, PT ;  /* 0x7e8000002400780b */ /* 0x000fe20003fa4000 */
[----:B------:R-:W0:Y:S01]  /*0fb0*/  MUFU.RCP R45, R28 ;  /* 0x0000001c002d7308 */ /* 0x000e220000001000 */
[----:B------:R-:W-:Y:S02]  /*0fc0*/  FSETP.GT.AND P6, PT, R50, 8.50705917302346158658e+37, PT ;  /* 0x7e8000003200780b */ /* 0x000fe40003fc4000 */
[----:B------:R-:W-:-:S05]  /*0fd0*/  FSETP.GT.AND P2, PT, R47, 8.50705917302346158658e+37, PT ;  /* 0x7e8000002f00780b */ /* 0x000fca0003f44000 */
[----:B------:R-:W1:Y:S01]  /*0fe0*/  MUFU.RCP R34, R34 ;  /* 0x0000002200227308 */ /* 0x000e620000001000 */
[----:B------:R-:W-:Y:S01]  /*0ff0*/  @P3 FMUL R40, R40, 0.25 ;  /* 0x3e80000028283820 */ /* 0x000fe20000400000 */
[----:B------:R-:W-:-:S06]  /*1000*/  @P4 FMUL R44, R44, 0.25 ;  /* 0x3e8000002c2c4820 */ /* 0x000fcc0000400000 */
[----:B------:R-:W2:Y:S01]  /*1010*/  MUFU.RCP R42, R41 ;  /* 0x00000029002a7308 */ /* 0x000ea20000001000 */
[----:B------:R-:W-:Y:S01]  /*1020*/  @P5 FMUL R36, R36, 0.25 ;  /* 0x3e80000024245820 */ /* 0x000fe20000400000 */
[----:B------:R-:W-:-:S06]  /*1030*/  @P6 FMUL R50, R50, 0.25 ;  /* 0x3e80000032326820 */ /* 0x000fcc0000400000 */
[----:B------:R-:W3:Y:S01]  /*1040*/  MUFU.RCP R38, R31 ;  /* 0x0000001f00267308 */ /* 0x000ee20000001000 */
[----:B------:R-:W-:-:S07]  /*1050*/  @P2 FMUL R47, R47, 0.25 ;  /* 0x3e8000002f2f2820 */ /* 0x000fce0000400000 */
[----:B------:R-:W4:Y:S08]  /*1060*/  MUFU.RCP R35, R35 ;  /* 0x0000002300237308 */ /* 0x000f300000001000 */
[----:B------:R-:W5:Y:S01]  /*1070*/  MUFU.RCP R37, R30 ;  /* 0x0000001e00257308 */ /* 0x000f620000001000 */
[----:B0-----:R-:W-:Y:S01]  /*1080*/  FMUL R45, R45, R24 ;  /* 0x000000182d2d7220 */ /* 0x001fe20000400000 */
[----:B-1----:R-:W-:-:S06]  /*1090*/  FMUL R21, R34, R21 ;  /* 0x0000001522157220 */ /* 0x002fcc0000400000 */
[----:B------:R-:W0:Y:S01]  /*10a0*/  MUFU.RCP R23, R40 ;  /* 0x0000002800177308 */ /* 0x000e220000001000 */
[----:B------:R-:W-:Y:S01]  /*10b0*/  FMUL R32, R43, R32 ;  /* 0x000000202b207220 */ /* 0x000fe20000400000 */
[----:B------:R-:W-:Y:S01]  /*10c0*/  FMUL R21, R2, R21 ;  /* 0x0000001502157220 */ /* 0x000fe20000400000 */
[----:B--2---:R-:W-:-:S05]  /*10d0*/  FMUL R33, R42, R33 ;  /* 0x000000212a217220 */ /* 0x004fca0000400000 */
[----:B------:R-:W1:Y:S01]  /*10e0*/  MUFU.RCP R29, R29 ;  /* 0x0000001d001d7308 */ /* 0x000e620000001000 */
[----:B------:R-:W-:Y:S01]  /*10f0*/  FMUL R7, R7, R32 ;  /* 0x0000002007077220 */ /* 0x000fe20000400000 */
[----:B------:R-:W-:-:S06]  /*1100*/  FSEL R2, R17, 1, P3 ;  /* 0x3f80000011027808 */ /* 0x000fcc0001800000 */
[----:B------:R-:W2:Y:S01]  /*1110*/  MUFU.RCP R31, R50 ;  /* 0x00000032001f7308 */ /* 0x000ea20000001000 */
[----:B---3--:R-:W-:Y:S01]  /*1120*/  FMUL R25, R38, R25 ;  /* 0x0000001926197220 */ /* 0x008fe20000400000 */
[----:B----4-:R-:W-:-:S06]  /*1130*/  FMUL R32, R35, R22 ;  /* 0x0000001623207220 */ /* 0x010fcc0000400000 */
[----:B------:R-:W3:Y:S01]  /*1140*/  MUFU.RCP R28, R48 ;  /* 0x00000030001c7308 */ /* 0x000ee20000001000 */
[----:B-----5:R-:W-:-:S07]  /*1150*/  FMUL R26, R37, R26 ;  /* 0x0000001a251a7220 */ /* 0x020fce0000400000 */
[----:B------:R-:W4:Y:S08]  /*1160*/  MUFU.RCP R30, R49 ;  /* 0x00000031001e7308 */ /* 0x000f300000001000 */
[----:B------:R-:W5:Y:S08]  /*1170*/  MUFU.RCP R24, R47 ;  /* 0x0000002f00187308 */ /* 0x000f700000001000 */
[----:B------:R-:W1:Y:S08]  /*1180*/  MUFU.RCP R44, R44 ;  /* 0x0000002c002c7308 */ /* 0x000e700000001000 */
[----:B------:R-:W5:Y:S01]  /*1190*/  MUFU.RCP R36, R36 ;  /* 0x0000002400247308 */ /* 0x000f620000001000 */
[----:B------:R-:W-:Y:S01]  /*11a0*/  FMUL R22, R6, R33 ;  /* 0x0000002106167220 */ /* 0x000fe20000400000 */
[----:B------:R-:W-:Y:S01]  /*11b0*/  FMUL R25, R4, R25 ;  /* 0x0000001904197220 */ /* 0x000fe20000400000 */
[----:B------:R-:W-:Y:S01]  /*11c0*/  FMUL R6, R3, R32 ;  /* 0x0000002003067220 */ /* 0x000fe20000400000 */
[----:B0-----:R-:W-:Y:S01]  /*11d0*/  FMUL R2, R23, R2 ;  /* 0x0000000217027220 */ /* 0x001fe20000400000 */
[----:B------:R-:W-:Y:S01]  /*11e0*/  FSEL R4, R17, 1, P6 ;  /* 0x3f80000011047808 */ /* 0x000fe20003000000 */
[----:B------:R-:W-:Y:S01]  /*11f0*/  FMUL R5, R5, R26 ;  /* 0x0000001a05057220 */ /* 0x000fe20000400000 */
[----:B------:R-:W-:-:S02]  /*1200*/  FSEL R3, R17, 1, P2 ;  /* 0x3f80000011037808 */ /* 0x000fc40001000000 */
[C---:B------:R-:W-:Y:S01]  /*1210*/  FSEL R23, R17.reuse, 1, P4 ;  /* 0x3f80000011177808 */ /* 0x040fe20002000000 */
[----:B------:R-:W-:Y:S01]  /*1220*/  FMUL R0, R0, R45 ;  /* 0x0000002d00007220 */ /* 0x000fe20000400000 */
[----:B------:R-:W-:Y:S01]  /*1230*/  FSEL R17, R17, 1, P5 ;  /* 0x3f80000011117808 */ /* 0x000fe20002800000 */
[----:B-1----:R-:W-:Y:S01]  /*1240*/  FMUL R29, R29, R20 ;  /* 0x000000141d1d7220 */ /* 0x002fe20000400000 */
[----:B--2---:R-:W-:Y:S01]  /*1250*/  FMUL R31, R31, R4 ;  /* 0x000000041f1f7220 */ /* 0x004fe20000400000 */
[----:B---3--:R-:W-:Y:S01]  /*1260*/  FMUL R27, R28, R27 ;  /* 0x0000001b1c1b7220 */ /* 0x008fe20000400000 */
[----:B----4-:R-:W-:Y:S01]  /*1270*/  FMUL R30, R30, R39 ;  /* 0x000000271e1e7220 */ /* 0x010fe20000400000 */
[----:B-----5:R-:W-:Y:S01]  /*1280*/  FMUL R3, R24, R3 ;  /* 0x0000000318037220 */ /* 0x020fe20000400000 */
[----:B------:R-:W-:Y:S01]  /*1290*/  FMUL R44, R44, R23 ;  /* 0x000000172c2c7220 */ /* 0x000fe20000400000 */
[----:B------:R-:W-:Y:S01]  /*12a0*/  FMUL R36, R36, R17 ;  /* 0x0000001124247220 */ /* 0x000fe20000400000 */
[----:B------:R-:W-:-:S02]  /*12b0*/  F2FP.BF16.PACK_AB R4, R5, R8 ;  /* 0x000000080504723e */ /* 0x000fc400000010ff */
[----:B------:R-:W-:Y:S02]  /*12c0*/  F2FP.BF16.PACK_AB R6, R6, R7 ;  /* 0x000000070606723e */ /* 0x000fe400000010ff */
[----:B------:R-:W-:Y:S02]  /*12d0*/  F2FP.BF16.PACK_AB R5, R25, R0 ;  /* 0x000000001905723e */ /* 0x000fe400000010ff */
[----:B------:R-:W-:Y:S01]  /*12e0*/  F2FP.BF16.PACK_AB R7, R21, R22 ;  /* 0x000000161507723e */ /* 0x000fe200000010ff */
[----:B------:R-:W-:Y:S01]  /*12f0*/  FMUL R29, R16, R29 ;  /* 0x0000001d101d7220 */ /* 0x000fe20000400000 */
[----:B------:R-:W-:Y:S01]  /*1300*/  FMUL R2, R11, R2 ;  /* 0x000000020b027220 */ /* 0x000fe20000400000 */
[----:B------:R-:W-:Y:S01]  /*1310*/  FMUL R27, R12, R27 ;  /* 0x0000001b0c1b7220 */ /* 0x000fe20000400000 */
[----:B------:R-:W-:Y:S01]  /*1320*/  FMUL R30, R15, R30 ;  /* 0x0000001e0f1e7220 */ /* 0x000fe20000400000 */
[----:B------:R-:W-:Y:S01]  /*1330*/  FMUL R31, R14, R31 ;  /* 0x0000001f0e1f7220 */ /* 0x000fe20000400000 */
[----:B------:R-:W-:Y:S01]  /*1340*/  FMUL R10, R10, R3 ;  /* 0x000000030a0a7220 */ /* 0x000fe20000400000 */
[----:B------:R-:W-:Y:S01]  /*1350*/  FMUL R9, R9, R44 ;  /* 0x0000002c09097220 */ /* 0x000fe20000400000 */
[----:B------:R-:W-:Y:S01]  /*1360*/  FMUL R36, R13, R36 ;  /* 0x000000240d247220 */ /* 0x000fe20000400000 */
[----:B------:R0:W-:Y:S01]  /*1370*/  @!P1 STG.E.128 [R18.64], R4 ;  /* 0x0000000412009986 */ /* 0x0001e2000c101d04 */
[----:B------:R-:W-:-:S02]  /*1380*/  F2FP.BF16.PACK_AB R28, R2, R29 ;  /* 0x0000001d021c723e */ /* 0x000fc400000010ff */
[----:B------:R-:W-:Y:S02]  /*1390*/  F2FP.BF16.PACK_AB R29, R10, R27 ;  /* 0x0000001b0a1d723e */ /* 0x000fe400000010ff */
[----:B------:R-:W-:Y:S02]  /*13a0*/  F2FP.BF16.PACK_AB R30, R9, R30 ;  /* 0x0000001e091e723e */ /* 0x000fe400000010ff */
[----:B------:R-:W-:Y:S01]  /*13b0*/  F2FP.BF16.PACK_AB R31, R36, R31 ;  /* 0x0000001f241f723e */ /* 0x000fe200000010ff */
[----:B------:R-:W-:Y:S06]  /*13c0*/  @P0 EXIT ;  /* 0x000000000000094d */ /* 0x000fec0003800000 */
[----:B------:R-:W-:Y:S01]  /*13d0*/  STG.E.128 [R18.64+0x400], R28 ;  /* 0x0004001c12007986 */ /* 0x000fe2000c101d04 */
[----:B------:R-:W-:Y:S05]  /*13e0*/  EXIT ;  /* 0x000000000000794d */ /* 0x000fea0003800000 */
.L_x_0:
[----:B------:R-:W-:-:S00]  /*13f0*/  BRA `(.L_x_0) ;  /* 0xfffffff000007947 */ /* 0x000fc0000383ffff */
[----:B------:R-:W-:-:S00]  /*1400*/  NOP ;  /* 0x0000000000007918 */ /* 0x000fc00000000000 */
[----:B------:R-:W-:-:S00]  /*1410*/  NOP ;  /* 0x0000000000007918 */ /* 0x000fc00000000000 */
[----:B------:R-:W-:-:S00]  /*1420*/  NOP ;  /* 0x0000000000007918 */ /* 0x000fc00000000000 */
[----:B------:R-:W-:-:S00]  /*1430*/  NOP ;  /* 0x0000000000007918 */ /* 0x000fc00000000000 */
[----:B------:R-:W-:-:S00]  /*1440*/  NOP ;  /* 0x0000000000007918 */ /* 0x000fc00000000000 */
[----:B------:R-:W-:-:S00]  /*1450*/  NOP ;  /* 0x0000000000007918 */ /* 0x000fc00000000000 */
[----:B------:R-:W-:-:S00]  /*1460*/  NOP ;  /* 0x0000000000007918 */ /* 0x000fc00000000000 */
[----:B------:R-:W-:-:S00]  /*1470*/  NOP ;  /* 0x0000000000007918 */ /* 0x000fc00000000000 */
.L_x_1:
